//
// Generated by NVIDIA NVVM Compiler
//
// Compiler Build ID: CL-36424714
// Cuda compilation tools, release 13.0, V13.0.88
// Based on NVVM 20.0.0
//

.version 9.0
.target sm_100
.address_size 64

	// .globl	_Z7add_onePfj

.visible .entry _Z7add_onePfj(
	.param .u64 .ptr .align 1 _Z7add_onePfj_param_0,
	.param .u32 _Z7add_onePfj_param_1
)
{


	ret;

}


// ===== COMPILED SASS (sm_100) =====

	.target	sm_100

	.elftype	@"ET_EXEC"


//--------------------- .note.nv.tkinfo           --------------------------
	.section	.note.nv.tkinfo,"",@"SHT_NOTE"
	.sectionflags	@"SHF_NOTE_NV_TKINFO"
	.tkinfo
        /*0018*/ 	.word	0x00000002
        /*0030*/ 	.string	""
        /*0030*/ 	.string	"ptxas"
        /*0030*/ 	.string	"Cuda compilation tools, release 13.0, V13.0.88"
        /*0030*/ 	.string	"Build cuda_13.0.r13.0/compiler.36424714_0"
        /*0030*/ 	.string	"-arch sm_100 -m 64 "



//--------------------- .note.nv.cuinfo           --------------------------
	.section	.note.nv.cuinfo,"",@"SHT_NOTE"
	.sectionflags	@"SHF_NOTE_NV_CUINFO"
        /*0018*/ 	.short	0x0002
        /*001a*/ 	.short	0x0064
        /*001c*/ 	.short	0x0082
	.zero		2


//--------------------- .nv.info                  --------------------------
	.section	.nv.info,"",@"SHT_CUDA_INFO"
	.align	4


	//----- nvinfo : EIATTR_REGCOUNT
	.align		4
        /*0000*/ 	.byte	0x04, 0x2f
        /*0002*/ 	.short	(.L_1 - .L_0)
	.align		4
.L_0:
        /*0004*/ 	.word	index@(_Z7add_onePfj)
        /*0008*/ 	.word	0x00000004


	//----- nvinfo : EIATTR_FRAME_SIZE
	.align		4
.L_1:
        /*000c*/ 	.byte	0x04, 0x11
        /*000e*/ 	.short	(.L_3 - .L_2)
	.align		4
.L_2:
        /*0010*/ 	.word	index@(_Z7add_onePfj)
        /*0014*/ 	.word	0x00000000


	//----- nvinfo : EIATTR_MIN_STACK_SIZE
	.align		4
.L_3:
        /*0018*/ 	.byte	0x04, 0x12
        /*001a*/ 	.short	(.L_5 - .L_4)
	.align		4
.L_4:
        /*001c*/ 	.word	index@(_Z7add_onePfj)
        /*0020*/ 	.word	0x00000000
.L_5:


//--------------------- .nv.compat                --------------------------
	.section	.nv.compat,"",@"SHT_CUDA_COMPAT_INFO"
	.align	4
        /*0000*/ 	.byte	0x02, 0x09, 0x00, 0x00, 0x02, 0x02, 0x01, 0x00, 0x02, 0x05, 0x05, 0x00, 0x03, 0x07, 0x01, 0x01
        /*0010*/ 	.byte	0x02, 0x03, 0x00, 0x00, 0x02, 0x06, 0x01, 0x00, 0x04, 0x0b, 0x08, 0x00, 0x09, 0x00, 0x00, 0x00
        /*0020*/ 	.byte	0x00, 0x00, 0x00, 0x00


//--------------------- .nv.info._Z7add_onePfj    --------------------------
	.section	.nv.info._Z7add_onePfj,"",@"SHT_CUDA_INFO"
	.sectionflags	@""
	.align	4


	//----- nvinfo : EIATTR_CUDA_API_VERSION
	.align		4
        /*0000*/ 	.byte	0x04, 0x37
        /*0002*/ 	.short	(.L_7 - .L_6)
.L_6:
        /*0004*/ 	.word	0x00000082


	//----- nvinfo : EIATTR_KPARAM_INFO
	.align		4
.L_7:
        /*0008*/ 	.byte	0x04, 0x17
        /*000a*/ 	.short	(.L_9 - .L_8)
.L_8:
        /*000c*/ 	.word	0x00000000
        /*0010*/ 	.short	0x0001
        /*0012*/ 	.short	0x0008
        /*0014*/ 	.byte	0x00, 0xf0, 0x11, 0x00


	//----- nvinfo : EIATTR_KPARAM_INFO
	.align		4
.L_9:
        /*0018*/ 	.byte	0x04, 0x17
        /*001a*/ 	.short	(.L_11 - .L_10)
.L_10:
        /*001c*/ 	.word	0x00000000
        /*0020*/ 	.short	0x0000
        /*0022*/ 	.short	0x0000
        /*0024*/ 	.byte	0x00, 0xf5, 0x21, 0x00


	//----- nvinfo : EIATTR_SPARSE_MMA_MASK
	.align		4
.L_11:
        /*0028*/ 	.byte	0x03, 0x50
        /*002a*/ 	.short	0x0000


	//----- nvinfo : EIATTR_MAXREG_COUNT
	.align		4
        /*002c*/ 	.byte	0x03, 0x1b
        /*002e*/ 	.short	0x00ff


	//----- nvinfo : EIATTR_MERCURY_ISA_VERSION
	.align		4
        /*0030*/ 	.byte	0x03, 0x5f
        /*0032*/ 	.short	0x0101


	//----- nvinfo : EIATTR_VRC_CTA_INIT_COUNT
	.align		4
        /*0034*/ 	.byte	0x02, 0x4a
	.zero		1
	.zero		1


	//----- nvinfo : EIATTR_EXIT_INSTR_OFFSETS
	.align		4
        /*0038*/ 	.byte	0x04, 0x1c
        /*003a*/ 	.short	(.L_13 - .L_12)


	//   ....[0]....
.L_12:
        /*003c*/ 	.word	0x00000010


	//----- nvinfo : EIATTR_CBANK_PARAM_SIZE
	.align		4
.L_13:
        /*0040*/ 	.byte	0x03, 0x19
        /*0042*/ 	.short	0x000c


	//----- nvinfo : EIATTR_PARAM_CBANK
	.align		4
        /*0044*/ 	.byte	0x04, 0x0a
        /*0046*/ 	.short	(.L_15 - .L_14)
	.align		4
.L_14:
        /*0048*/ 	.word	index@(.nv.constant0._Z7add_onePfj)
        /*004c*/ 	.short	0x0380
        /*004e*/ 	.short	0x000c


	//----- nvinfo : EIATTR_SW_WAR
	.align		4
.L_15:
        /*0050*/ 	.byte	0x04, 0x36
        /*0052*/ 	.short	(.L_17 - .L_16)
.L_16:
        /*0054*/ 	.word	0x00000008
.L_17:


//--------------------- .nv.callgraph             --------------------------
	.section	.nv.callgraph,"",@"SHT_CUDA_CALLGRAPH"
	.align	4
	.sectionentsize	8
	.align		4
        /*0000*/ 	.word	0x00000000
	.align		4
        /*0004*/ 	.word	0xffffffff
	.align		4
        /*0008*/ 	.word	0x00000000
	.align		4
        /*000c*/ 	.word	0xfffffffe
	.align		4
        /*0010*/ 	.word	0x00000000
	.align		4
        /*0014*/ 	.word	0xfffffffd
	.align		4
        /*0018*/ 	.word	0x00000000
	.align		4
        /*001c*/ 	.word	0xfffffffc


//--------------------- .text._Z7add_onePfj       --------------------------
	.section	.text._Z7add_onePfj,"ax",@progbits
	.align	128
        .global         _Z7add_onePfj
        .type           _Z7add_onePfj,@function
        .size           _Z7add_onePfj,(.L_x_1 - _Z7add_onePfj)
        .other          _Z7add_onePfj,@"STO_CUDA_ENTRY STV_DEFAULT"
_Z7add_onePfj:
.text._Z7add_onePfj:
[----:B------:R-:W-:Y:S01]  /*0000*/  LDC R1, c[0x0][0x37c] ;  /* 0x0000df00ff017b82 */ /* 0x000fe20000000800 */
[----:B------:R-:W-:Y:S05]  /*0010*/  EXIT ;  /* 0x000000000000794d */ /* 0x000fea0003800000 */
.L_x_0:
[----:B------:R-:W-:-:S00]  /*0020*/  BRA `(.L_x_0) ;  /* 0xfffffffc00fc7947 */ /* 0x000fc0000383ffff */
[----:B------:R-:W-:-:S00]  /*0030*/  NOP ;  /* 0x0000000000007918 */ /* 0x000fc00000000000 */
        /* <DEDUP_REMOVED lines=12> */
.L_x_1:


//--------------------- .nv.shared.reserved.0     --------------------------
	.section	.nv.shared.reserved.0,"aw",@nobits
	.weak		__nv_reservedSMEM_offset_0_alias
	.size		__nv_reservedSMEM_offset_0_alias, 0, 64
	.other		__nv_reservedSMEM_offset_0_alias,@"STO_CUDA_RESERVED_SHARED STV_DEFAULT"
__nv_reservedSMEM_offset_0_alias:
	.zero		0
	.zero		64


//--------------------- .nv.constant0._Z7add_onePfj --------------------------
	.section	.nv.constant0._Z7add_onePfj,"a",@progbits
	.sectionflags	@""
	.align	4
.nv.constant0._Z7add_onePfj:
	.zero		908


//--------------------- SYMBOLS --------------------------

	.type		.nv.reservedSmem.offset0,@object
	.size		.nv.reservedSmem.offset0,0x4
